//
// Generated by NVIDIA NVVM Compiler
//
// Compiler Build ID: CL-36424714
// Cuda compilation tools, release 13.0, V13.0.88
// Based on NVVM 20.0.0
//

.version 9.0
.target sm_100
.address_size 64

	// .globl	_Z21fused_relu_dense_biasPKfS0_S0_Pfii

.visible .entry _Z21fused_relu_dense_biasPKfS0_S0_Pfii(
	.param .u64 .ptr .align 1 _Z21fused_relu_dense_biasPKfS0_S0_Pfii_param_0,
	.param .u64 .ptr .align 1 _Z21fused_relu_dense_biasPKfS0_S0_Pfii_param_1,
	.param .u64 .ptr .align 1 _Z21fused_relu_dense_biasPKfS0_S0_Pfii_param_2,
	.param .u64 .ptr .align 1 _Z21fused_relu_dense_biasPKfS0_S0_Pfii_param_3,
	.param .u32 _Z21fused_relu_dense_biasPKfS0_S0_Pfii_param_4,
	.param .u32 _Z21fused_relu_dense_biasPKfS0_S0_Pfii_param_5
)
{
	.reg .pred 	%p<11>;
	.reg .b32 	%r<27>;
	.reg .b32 	%f<115>;
	.reg .b64 	%rd<50>;

	ld.param.u64 	%rd19, [_Z21fused_relu_dense_biasPKfS0_S0_Pfii_param_0];
	ld.param.u64 	%rd20, [_Z21fused_relu_dense_biasPKfS0_S0_Pfii_param_1];
	ld.param.u64 	%rd17, [_Z21fused_relu_dense_biasPKfS0_S0_Pfii_param_2];
	ld.param.u64 	%rd18, [_Z21fused_relu_dense_biasPKfS0_S0_Pfii_param_3];
	ld.param.s32 	%rd21, [_Z21fused_relu_dense_biasPKfS0_S0_Pfii_param_4];
	ld.param.u32 	%r16, [_Z21fused_relu_dense_biasPKfS0_S0_Pfii_param_5];
	cvta.to.global.u64 	%rd1, %rd20;
	cvta.to.global.u64 	%rd2, %rd19;
	mov.u32 	%r17, %ctaid.x;
	mov.u32 	%r18, %ntid.x;
	mov.u32 	%r19, %tid.x;
	mad.lo.s32 	%r20, %r17, %r18, %r19;
	cvt.u64.u32 	%rd3, %r20;
	setp.ge.u64 	%p1, %rd3, %rd21;
	@%p1 bra 	$L__BB0_15;
	setp.lt.s32 	%p2, %r16, 1;
	mov.f32 	%f114, 0f00000000;
	@%p2 bra 	$L__BB0_14;
	cvt.u64.u32 	%rd22, %r16;
	mul.lo.s64 	%rd4, %rd22, %rd3;
	and.b32  	%r1, %r16, 15;
	setp.lt.u32 	%p3, %r16, 16;
	mov.f32 	%f114, 0f00000000;
	mov.b32 	%r24, 0;
	@%p3 bra 	$L__BB0_5;
	and.b32  	%r24, %r16, 2147483632;
	neg.s32 	%r22, %r24;
	shl.b64 	%rd23, %rd4, 2;
	add.s64 	%rd24, %rd23, %rd2;
	add.s64 	%rd47, %rd24, 32;
	add.s64 	%rd46, %rd1, 32;
	mov.f32 	%f114, 0f00000000;
$L__BB0_4:
	.pragma "nounroll";
	ld.global.nc.f32 	%f18, [%rd47+-32];
	ld.global.nc.f32 	%f19, [%rd46+-32];
	fma.rn.f32 	%f20, %f18, %f19, %f114;
	ld.global.nc.f32 	%f21, [%rd47+-28];
	ld.global.nc.f32 	%f22, [%rd46+-28];
	fma.rn.f32 	%f23, %f21, %f22, %f20;
	ld.global.nc.f32 	%f24, [%rd47+-24];
	ld.global.nc.f32 	%f25, [%rd46+-24];
	fma.rn.f32 	%f26, %f24, %f25, %f23;
	ld.global.nc.f32 	%f27, [%rd47+-20];
	ld.global.nc.f32 	%f28, [%rd46+-20];
	fma.rn.f32 	%f29, %f27, %f28, %f26;
	ld.global.nc.f32 	%f30, [%rd47+-16];
	ld.global.nc.f32 	%f31, [%rd46+-16];
	fma.rn.f32 	%f32, %f30, %f31, %f29;
	ld.global.nc.f32 	%f33, [%rd47+-12];
	ld.global.nc.f32 	%f34, [%rd46+-12];
	fma.rn.f32 	%f35, %f33, %f34, %f32;
	ld.global.nc.f32 	%f36, [%rd47+-8];
	ld.global.nc.f32 	%f37, [%rd46+-8];
	fma.rn.f32 	%f38, %f36, %f37, %f35;
	ld.global.nc.f32 	%f39, [%rd47+-4];
	ld.global.nc.f32 	%f40, [%rd46+-4];
	fma.rn.f32 	%f41, %f39, %f40, %f38;
	ld.global.nc.f32 	%f42, [%rd47];
	ld.global.nc.f32 	%f43, [%rd46];
	fma.rn.f32 	%f44, %f42, %f43, %f41;
	ld.global.nc.f32 	%f45, [%rd47+4];
	ld.global.nc.f32 	%f46, [%rd46+4];
	fma.rn.f32 	%f47, %f45, %f46, %f44;
	ld.global.nc.f32 	%f48, [%rd47+8];
	ld.global.nc.f32 	%f49, [%rd46+8];
	fma.rn.f32 	%f50, %f48, %f49, %f47;
	ld.global.nc.f32 	%f51, [%rd47+12];
	ld.global.nc.f32 	%f52, [%rd46+12];
	fma.rn.f32 	%f53, %f51, %f52, %f50;
	ld.global.nc.f32 	%f54, [%rd47+16];
	ld.global.nc.f32 	%f55, [%rd46+16];
	fma.rn.f32 	%f56, %f54, %f55, %f53;
	ld.global.nc.f32 	%f57, [%rd47+20];
	ld.global.nc.f32 	%f58, [%rd46+20];
	fma.rn.f32 	%f59, %f57, %f58, %f56;
	ld.global.nc.f32 	%f60, [%rd47+24];
	ld.global.nc.f32 	%f61, [%rd46+24];
	fma.rn.f32 	%f62, %f60, %f61, %f59;
	ld.global.nc.f32 	%f63, [%rd47+28];
	ld.global.nc.f32 	%f64, [%rd46+28];
	fma.rn.f32 	%f114, %f63, %f64, %f62;
	add.s32 	%r22, %r22, 16;
	add.s64 	%rd47, %rd47, 64;
	add.s64 	%rd46, %rd46, 64;
	setp.ne.s32 	%p4, %r22, 0;
	@%p4 bra 	$L__BB0_4;
$L__BB0_5:
	setp.eq.s32 	%p5, %r1, 0;
	@%p5 bra 	$L__BB0_14;
	and.b32  	%r7, %r16, 7;
	setp.lt.u32 	%p6, %r1, 8;
	@%p6 bra 	$L__BB0_8;
	cvt.u64.u32 	%rd25, %r24;
	add.s64 	%rd26, %rd4, %rd25;
	shl.b64 	%rd27, %rd26, 2;
	add.s64 	%rd28, %rd2, %rd27;
	ld.global.nc.f32 	%f66, [%rd28];
	mul.wide.u32 	%rd29, %r24, 4;
	add.s64 	%rd30, %rd1, %rd29;
	ld.global.nc.f32 	%f67, [%rd30];
	fma.rn.f32 	%f68, %f66, %f67, %f114;
	ld.global.nc.f32 	%f69, [%rd28+4];
	ld.global.nc.f32 	%f70, [%rd30+4];
	fma.rn.f32 	%f71, %f69, %f70, %f68;
	ld.global.nc.f32 	%f72, [%rd28+8];
	ld.global.nc.f32 	%f73, [%rd30+8];
	fma.rn.f32 	%f74, %f72, %f73, %f71;
	ld.global.nc.f32 	%f75, [%rd28+12];
	ld.global.nc.f32 	%f76, [%rd30+12];
	fma.rn.f32 	%f77, %f75, %f76, %f74;
	ld.global.nc.f32 	%f78, [%rd28+16];
	ld.global.nc.f32 	%f79, [%rd30+16];
	fma.rn.f32 	%f80, %f78, %f79, %f77;
	ld.global.nc.f32 	%f81, [%rd28+20];
	ld.global.nc.f32 	%f82, [%rd30+20];
	fma.rn.f32 	%f83, %f81, %f82, %f80;
	ld.global.nc.f32 	%f84, [%rd28+24];
	ld.global.nc.f32 	%f85, [%rd30+24];
	fma.rn.f32 	%f86, %f84, %f85, %f83;
	ld.global.nc.f32 	%f87, [%rd28+28];
	ld.global.nc.f32 	%f88, [%rd30+28];
	fma.rn.f32 	%f114, %f87, %f88, %f86;
	add.s32 	%r24, %r24, 8;
$L__BB0_8:
	setp.eq.s32 	%p7, %r7, 0;
	@%p7 bra 	$L__BB0_14;
	and.b32  	%r10, %r16, 3;
	setp.lt.u32 	%p8, %r7, 4;
	@%p8 bra 	$L__BB0_11;
	cvt.u64.u32 	%rd31, %r24;
	add.s64 	%rd32, %rd4, %rd31;
	shl.b64 	%rd33, %rd32, 2;
	add.s64 	%rd34, %rd2, %rd33;
	ld.global.nc.f32 	%f90, [%rd34];
	mul.wide.u32 	%rd35, %r24, 4;
	add.s64 	%rd36, %rd1, %rd35;
	ld.global.nc.f32 	%f91, [%rd36];
	fma.rn.f32 	%f92, %f90, %f91, %f114;
	ld.global.nc.f32 	%f93, [%rd34+4];
	ld.global.nc.f32 	%f94, [%rd36+4];
	fma.rn.f32 	%f95, %f93, %f94, %f92;
	ld.global.nc.f32 	%f96, [%rd34+8];
	ld.global.nc.f32 	%f97, [%rd36+8];
	fma.rn.f32 	%f98, %f96, %f97, %f95;
	ld.global.nc.f32 	%f99, [%rd34+12];
	ld.global.nc.f32 	%f100, [%rd36+12];
	fma.rn.f32 	%f114, %f99, %f100, %f98;
	add.s32 	%r24, %r24, 4;
$L__BB0_11:
	setp.eq.s32 	%p9, %r10, 0;
	@%p9 bra 	$L__BB0_14;
	cvt.u64.u32 	%rd37, %r24;
	mul.wide.u32 	%rd38, %r24, 4;
	add.s64 	%rd49, %rd1, %rd38;
	add.s64 	%rd39, %rd4, %rd37;
	shl.b64 	%rd40, %rd39, 2;
	add.s64 	%rd48, %rd2, %rd40;
	neg.s32 	%r26, %r10;
$L__BB0_13:
	.pragma "nounroll";
	ld.global.nc.f32 	%f101, [%rd48];
	ld.global.nc.f32 	%f102, [%rd49];
	fma.rn.f32 	%f114, %f101, %f102, %f114;
	add.s64 	%rd49, %rd49, 4;
	add.s64 	%rd48, %rd48, 4;
	add.s32 	%r26, %r26, 1;
	setp.ne.s32 	%p10, %r26, 0;
	@%p10 bra 	$L__BB0_13;
$L__BB0_14:
	cvta.to.global.u64 	%rd41, %rd17;
	shl.b64 	%rd42, %rd3, 2;
	add.s64 	%rd43, %rd41, %rd42;
	ld.global.nc.f32 	%f103, [%rd43];
	add.f32 	%f104, %f114, %f103;
	max.f32 	%f105, %f104, 0f00000000;
	cvta.to.global.u64 	%rd44, %rd18;
	add.s64 	%rd45, %rd44, %rd42;
	st.global.f32 	[%rd45], %f105;
$L__BB0_15:
	ret;

}


// ===== COMPILED SASS (sm_100) =====

	.target	sm_100

	.elftype	@"ET_EXEC"


//--------------------- .note.nv.tkinfo           --------------------------
	.section	.note.nv.tkinfo,"",@"SHT_NOTE"
	.sectionflags	@"SHF_NOTE_NV_TKINFO"
	.tkinfo
        /*0018*/ 	.word	0x00000002
        /*0030*/ 	.string	""
        /*0030*/ 	.string	"ptxas"
        /*0030*/ 	.string	"Cuda compilation tools, release 13.0, V13.0.88"
        /*0030*/ 	.string	"Build cuda_13.0.r13.0/compiler.36424714_0"
        /*0030*/ 	.string	"-arch sm_100 -m 64 "



//--------------------- .note.nv.cuinfo           --------------------------
	.section	.note.nv.cuinfo,"",@"SHT_NOTE"
	.sectionflags	@"SHF_NOTE_NV_CUINFO"
        /*0018*/ 	.short	0x0002
        /*001a*/ 	.short	0x0064
        /*001c*/ 	.short	0x0082
	.zero		2


//--------------------- .nv.info                  --------------------------
	.section	.nv.info,"",@"SHT_CUDA_INFO"
	.align	4


	//----- nvinfo : EIATTR_REGCOUNT
	.align		4
        /*0000*/ 	.byte	0x04, 0x2f
        /*0002*/ 	.short	(.L_1 - .L_0)
	.align		4
.L_0:
        /*0004*/ 	.word	index@(_Z21fused_relu_dense_biasPKfS0_S0_Pfii)
        /*0008*/ 	.word	0x00000020


	//----- nvinfo : EIATTR_FRAME_SIZE
	.align		4
.L_1:
        /*000c*/ 	.byte	0x04, 0x11
        /*000e*/ 	.short	(.L_3 - .L_2)
	.align		4
.L_2:
        /*0010*/ 	.word	index@(_Z21fused_relu_dense_biasPKfS0_S0_Pfii)
        /*0014*/ 	.word	0x00000000


	//----- nvinfo : EIATTR_MIN_STACK_SIZE
	.align		4
.L_3:
        /*0018*/ 	.byte	0x04, 0x12
        /*001a*/ 	.short	(.L_5 - .L_4)
	.align		4
.L_4:
        /*001c*/ 	.word	index@(_Z21fused_relu_dense_biasPKfS0_S0_Pfii)
        /*0020*/ 	.word	0x00000000
.L_5:


//--------------------- .nv.compat                --------------------------
	.section	.nv.compat,"",@"SHT_CUDA_COMPAT_INFO"
	.align	4
        /*0000*/ 	.byte	0x02, 0x09, 0x00, 0x00, 0x02, 0x02, 0x01, 0x00, 0x02, 0x05, 0x05, 0x00, 0x03, 0x07, 0x01, 0x01
        /*0010*/ 	.byte	0x02, 0x03, 0x00, 0x00, 0x02, 0x06, 0x01, 0x00, 0x04, 0x0b, 0x08, 0x00, 0x09, 0x00, 0x00, 0x00
        /*0020*/ 	.byte	0x00, 0x00, 0x00, 0x00


//--------------------- .nv.info._Z21fused_relu_dense_biasPKfS0_S0_Pfii --------------------------
	.section	.nv.info._Z21fused_relu_dense_biasPKfS0_S0_Pfii,"",@"SHT_CUDA_INFO"
	.sectionflags	@""
	.align	4


	//----- nvinfo : EIATTR_CUDA_API_VERSION
	.align		4
        /*0000*/ 	.byte	0x04, 0x37
        /*0002*/ 	.short	(.L_7 - .L_6)
.L_6:
        /*0004*/ 	.word	0x00000082


	//----- nvinfo : EIATTR_KPARAM_INFO
	.align		4
.L_7:
        /*0008*/ 	.byte	0x04, 0x17
        /*000a*/ 	.short	(.L_9 - .L_8)
.L_8:
        /*000c*/ 	.word	0x00000000
        /*0010*/ 	.short	0x0005
        /*0012*/ 	.short	0x0024
        /*0014*/ 	.byte	0x00, 0xf0, 0x11, 0x00


	//----- nvinfo : EIATTR_KPARAM_INFO
	.align		4
.L_9:
        /*0018*/ 	.byte	0x04, 0x17
        /*001a*/ 	.short	(.L_11 - .L_10)
.L_10:
        /*001c*/ 	.word	0x00000000
        /*0020*/ 	.short	0x0004
        /*0022*/ 	.short	0x0020
        /*0024*/ 	.byte	0x00, 0xf0, 0x11, 0x00


	//----- nvinfo : EIATTR_KPARAM_INFO
	.align		4
.L_11:
        /*0028*/ 	.byte	0x04, 0x17
        /*002a*/ 	.short	(.L_13 - .L_12)
.L_12:
        /*002c*/ 	.word	0x00000000
        /*0030*/ 	.short	0x0003
        /*0032*/ 	.short	0x0018
        /*0034*/ 	.byte	0x00, 0xf5, 0x21, 0x00


	//----- nvinfo : EIATTR_KPARAM_INFO
	.align		4
.L_13:
        /*0038*/ 	.byte	0x04, 0x17
        /*003a*/ 	.short	(.L_15 - .L_14)
.L_14:
        /*003c*/ 	.word	0x00000000
        /*0040*/ 	.short	0x0002
        /*0042*/ 	.short	0x0010
        /*0044*/ 	.byte	0x00, 0xf5, 0x21, 0x00


	//----- nvinfo : EIATTR_KPARAM_INFO
	.align		4
.L_15:
        /*0048*/ 	.byte	0x04, 0x17
        /*004a*/ 	.short	(.L_17 - .L_16)
.L_16:
        /*004c*/ 	.word	0x00000000
        /*0050*/ 	.short	0x0001
        /*0052*/ 	.short	0x0008
        /*0054*/ 	.byte	0x00, 0xf5, 0x21, 0x00


	//----- nvinfo : EIATTR_KPARAM_INFO
	.align		4
.L_17:
        /*0058*/ 	.byte	0x04, 0x17
        /*005a*/ 	.short	(.L_19 - .L_18)
.L_18:
        /*005c*/ 	.word	0x00000000
        /*0060*/ 	.short	0x0000
        /*0062*/ 	.short	0x0000
        /*0064*/ 	.byte	0x00, 0xf5, 0x21, 0x00


	//----- nvinfo : EIATTR_SPARSE_MMA_MASK
	.align		4
.L_19:
        /*0068*/ 	.byte	0x03, 0x50
        /*006a*/ 	.short	0x0000


	//----- nvinfo : EIATTR_MAXREG_COUNT
	.align		4
        /*006c*/ 	.byte	0x03, 0x1b
        /*006e*/ 	.short	0x00ff


	//----- nvinfo : EIATTR_MERCURY_ISA_VERSION
	.align		4
        /*0070*/ 	.byte	0x03, 0x5f
        /*0072*/ 	.short	0x0101


	//----- nvinfo : EIATTR_VRC_CTA_INIT_COUNT
	.align		4
        /*0074*/ 	.byte	0x02, 0x4a
	.zero		1
	.zero		1


	//----- nvinfo : EIATTR_EXIT_INSTR_OFFSETS
	.align		4
        /*0078*/ 	.byte	0x04, 0x1c
        /*007a*/ 	.short	(.L_21 - .L_20)


	//   ....[0]....
.L_20:
        /*007c*/ 	.word	0x00000090


	//   ....[1]....
        /*0080*/ 	.word	0x00000be0


	//----- nvinfo : EIATTR_CBANK_PARAM_SIZE
	.align		4
.L_21:
        /*0084*/ 	.byte	0x03, 0x19
        /*0086*/ 	.short	0x0028


	//----- nvinfo : EIATTR_PARAM_CBANK
	.align		4
        /*0088*/ 	.byte	0x04, 0x0a
        /*008a*/ 	.short	(.L_23 - .L_22)
	.align		4
.L_22:
        /*008c*/ 	.word	index@(.nv.constant0._Z21fused_relu_dense_biasPKfS0_S0_Pfii)
        /*0090*/ 	.short	0x0380
        /*0092*/ 	.short	0x0028


	//----- nvinfo : EIATTR_SW_WAR
	.align		4
.L_23:
        /*0094*/ 	.byte	0x04, 0x36
        /*0096*/ 	.short	(.L_25 - .L_24)
.L_24:
        /*0098*/ 	.word	0x00000008
.L_25:


//--------------------- .nv.callgraph             --------------------------
	.section	.nv.callgraph,"",@"SHT_CUDA_CALLGRAPH"
	.align	4
	.sectionentsize	8
	.align		4
        /*0000*/ 	.word	0x00000000
	.align		4
        /*0004*/ 	.word	0xffffffff
	.align		4
        /*0008*/ 	.word	0x00000000
	.align		4
        /*000c*/ 	.word	0xfffffffe
	.align		4
        /*0010*/ 	.word	0x00000000
	.align		4
        /*0014*/ 	.word	0xfffffffd
	.align		4
        /*0018*/ 	.word	0x00000000
	.align		4
        /*001c*/ 	.word	0xfffffffc


//--------------------- .text._Z21fused_relu_dense_biasPKfS0_S0_Pfii --------------------------
	.section	.text._Z21fused_relu_dense_biasPKfS0_S0_Pfii,"ax",@progbits
	.align	128
        .global         _Z21fused_relu_dense_biasPKfS0_S0_Pfii
        .type           _Z21fused_relu_dense_biasPKfS0_S0_Pfii,@function
        .size           _Z21fused_relu_dense_biasPKfS0_S0_Pfii,(.L_x_7 - _Z21fused_relu_dense_biasPKfS0_S0_Pfii)
        .other          _Z21fused_relu_dense_biasPKfS0_S0_Pfii,@"STO_CUDA_ENTRY STV_DEFAULT"
_Z21fused_relu_dense_biasPKfS0_S0_Pfii:
.text._Z21fused_relu_dense_biasPKfS0_S0_Pfii:
[----:B------:R-:W-:Y:S01]  /*0000*/  LDC R1, c[0x0][0x37c] ;  /* 0x0000df00ff017b82 */ /* 0x000fe20000000800 */
[----:B------:R-:W0:Y:S07]  /*0010*/  S2R R3, SR_TID.X ;  /* 0x0000000000037919 */ /* 0x000e2e0000002100 */
[----:B------:R-:W0:Y:S01]  /*0020*/  S2UR UR4, SR_CTAID.X ;  /* 0x00000000000479c3 */ /* 0x000e220000002500 */
[----:B------:R-:W1:Y:S07]  /*0030*/  LDCU UR5, c[0x0][0x3a0] ;  /* 0x00007400ff0577ac */ /* 0x000e6e0008000800 */
[----:B------:R-:W0:Y:S02]  /*0040*/  LDC R0, c[0x0][0x360] ;  /* 0x0000d800ff007b82 */ /* 0x000e240000000800 */
[----:B0-----:R-:W-:Y:S01]  /*0050*/  IMAD R0, R0, UR4, R3 ;  /* 0x0000000400007c24 */ /* 0x001fe2000f8e0203 */
[----:B-1----:R-:W-:-:S04]  /*0060*/  USHF.R.S32.HI UR4, URZ, 0x1f, UR5 ;  /* 0x0000001fff047899 */ /* 0x002fc80008011405 */
[----:B------:R-:W-:-:S04]  /*0070*/  ISETP.GE.U32.AND P0, PT, R0, UR5, PT ;  /* 0x0000000500007c0c */ /* 0x000fc8000bf06070 */
[----:B------:R-:W-:-:S13]  /*0080*/  ISETP.GE.U32.AND.EX P0, PT, RZ, UR4, PT, P0 ;  /* 0x00000004ff007c0c */ /* 0x000fda000bf06100 */
[----:B------:R-:W-:Y:S05]  /*0090*/  @P0 EXIT ;  /* 0x000000000000094d */ /* 0x000fea0003800000 */
[----:B------:R-:W0:Y:S01]  /*00a0*/  LDCU UR6, c[0x0][0x3a4] ;  /* 0x00007480ff0677ac */ /* 0x000e220008000800 */
[----:B------:R-:W-:Y:S01]  /*00b0*/  HFMA2 R14, -RZ, RZ, 0, 0 ;  /* 0x00000000ff0e7431 */ /* 0x000fe200000001ff */
[----:B------:R-:W1:Y:S01]  /*00c0*/  LDCU.64 UR10, c[0x0][0x358] ;  /* 0x00006b00ff0a77ac */ /* 0x000e620008000a00 */
[----:B0-----:R-:W-:-:S09]  /*00d0*/  UISETP.GE.AND UP0, UPT, UR6, 0x1, UPT ;  /* 0x000000010600788c */ /* 0x001fd2000bf06270 */
[----:B-1----:R-:W-:Y:S05]  /*00e0*/  BRA.U !UP0, `(.L_x_0) ;  /* 0x0000000908907547 */ /* 0x002fea000b800000 */
[----:B------:R-:W-:Y:S02]  /*00f0*/  UISETP.GE.U32.AND UP1, UPT, UR6, 0x10, UPT ;  /* 0x000000100600788c */ /* 0x000fe4000bf26070 */
[----:B------:R-:W-:Y:S01]  /*0100*/  IMAD.WIDE.U32 R4, R0, UR6, RZ ;  /* 0x0000000600047c25 */ /* 0x000fe2000f8e00ff */
[----:B------:R-:W-:Y:S01]  /*0110*/  UMOV UR4, URZ ;  /* 0x000000ff00047c82 */ /* 0x000fe20008000000 */
[----:B------:R-:W-:Y:S01]  /*0120*/  ULOP3.LUT UR7, UR6, 0xf, URZ, 0xc0, !UPT ;  /* 0x0000000f06077892 */ /* 0x000fe2000f8ec0ff */
[----:B------:R-:W-:Y:S01]  /*0130*/  MOV R14, RZ ;  /* 0x000000ff000e7202 */ /* 0x000fe20000000f00 */
[----:B------:R-:W-:Y:S01]  /*0140*/  IMAD.MOV.U32 R9, RZ, RZ, RZ ;  /* 0x000000ffff097224 */ /* 0x000fe200078e00ff */
[----:B------:R-:W-:Y:S01]  /*0150*/  IADD3 R11, PT, PT, R5, UR4, RZ ;  /* 0x00000004050b7c10 */ /* 0x000fe2000fffe0ff */
[----:B------:R-:W-:Y:S01]  /*0160*/  UISETP.NE.AND UP0, UPT, UR7, URZ, UPT ;  /* 0x000000ff0700728c */ /* 0x000fe2000bf05270 */
[----:B------:R-:W-:Y:S10]  /*0170*/  BRA.U !UP1, `(.L_x_1) ;  /* 0x0000000509107547 */ /* 0x000ff4000b800000 */
[----:B------:R-:W0:Y:S01]  /*0180*/  LDCU.128 UR12, c[0x0][0x380] ;  /* 0x00007000ff0c77ac */ /* 0x000e220008000c00 */
[----:B------:R-:W-:Y:S01]  /*0190*/  MOV R14, RZ ;  /* 0x000000ff000e7202 */ /* 0x000fe20000000f00 */
[----:B------:R-:W-:-:S04]  /*01a0*/  ULOP3.LUT UR8, UR6, 0x7ffffff0, URZ, 0xc0, !UPT ;  /* 0x7ffffff006087892 */ /* 0x000fc8000f8ec0ff */
[----:B------:R-:W-:Y:S02]  /*01b0*/  UIADD3 UR9, UPT, UPT, -UR8, URZ, URZ ;  /* 0x000000ff08097290 */ /* 0x000fe4000fffe1ff */
[----:B------:R-:W-:Y:S01]  /*01c0*/  IMAD.U32 R9, RZ, RZ, UR8 ;  /* 0x00000008ff097e24 */ /* 0x000fe2000f8e00ff */
[----:B0-----:R-:W-:Y:S01]  /*01d0*/  UIADD3 UR4, UP1, UPT, UR14, 0x20, URZ ;  /* 0x000000200e047890 */ /* 0x001fe2000ff3e0ff */
[----:B------:R-:W-:-:S03]  /*01e0*/  LEA R2, P0, R4, UR12, 0x2 ;  /* 0x0000000c04027c11 */ /* 0x000fc6000f8010ff */
[----:B------:R-:W-:Y:S01]  /*01f0*/  UIADD3.X UR5, UPT, UPT, URZ, UR15, URZ, UP1, !UPT ;  /* 0x0000000fff057290 */ /* 0x000fe20008ffe4ff */
[----:B------:R-:W-:Y:S02]  /*0200*/  LEA.HI.X R3, R4, UR13, R11, 0x2, P0 ;  /* 0x0000000d04037c11 */ /* 0x000fe400080f140b */
[----:B------:R-:W-:Y:S02]  /*0210*/  IADD3 R2, P0, PT, R2, 0x20, RZ ;  /* 0x0000002002027810 */ /* 0x000fe40007f1e0ff */
[----:B------:R-:W-:Y:S01]  /*0220*/  MOV R6, UR4 ;  /* 0x0000000400067c02 */ /* 0x000fe20008000f00 */
[----:B------:R-:W-:Y:S01]  /*0230*/  IMAD.U32 R7, RZ, RZ, UR5 ;  /* 0x00000005ff077e24 */ /* 0x000fe2000f8e00ff */
[----:B------:R-:W-:-:S09]  /*0240*/  IADD3.X R3, PT, PT, RZ, R3, RZ, P0, !PT ;  /* 0x00000003ff037210 */ /* 0x000fd200007fe4ff */
.L_x_2:
[----:B------:R-:W2:Y:S04]  /*0250*/  LDG.E.CONSTANT R19, desc[UR10][R2.64+-0x20] ;  /* 0xffffe00a02137981 */ /* 0x000ea8000c1e9900 */
[----:B------:R-:W2:Y:S04]  /*0260*/  LDG.E.CONSTANT R22, desc[UR10][R6.64+-0x20] ;  /* 0xffffe00a06167981 */ /* 0x000ea8000c1e9900 */
[----:B------:R-:W3:Y:S04]  /*0270*/  LDG.E.CONSTANT R24, desc[UR10][R2.64+-0x1c] ;  /* 0xffffe40a02187981 */ /* 0x000ee8000c1e9900 */
[----:B------:R-:W3:Y:S04]  /*0280*/  LDG.E.CONSTANT R26, desc[UR10][R6.64+-0x1c] ;  /* 0xffffe40a061a7981 */ /* 0x000ee8000c1e9900 */
[----:B------:R-:W4:Y:S04]  /*0290*/  LDG.E.CONSTANT R21, desc[UR10][R2.64+-0x18] ;  /* 0xffffe80a02157981 */ /* 0x000f28000c1e9900 */
[----:B------:R-:W4:Y:S04]  /*02a0*/  LDG.E.CONSTANT R16, desc[UR10][R6.64+-0x18] ;  /* 0xffffe80a06107981 */ /* 0x000f28000c1e9900 */
[----:B------:R-:W5:Y:S04]  /*02b0*/  LDG.E.CONSTANT R18, desc[UR10][R2.64+-0x14] ;  /* 0xffffec0a02127981 */ /* 0x000f68000c1e9900 */
        /* <DEDUP_REMOVED lines=8> */
[----:B------:R-:W5:Y:S01]  /*0340*/  LDG.E.CONSTANT R17, desc[UR10][R6.64+-0x4] ;  /* 0xfffffc0a06117981 */ /* 0x000f62000c1e9900 */
[----:B--2---:R-:W-:-:S03]  /*0350*/  FFMA R19, R19, R22, R14 ;  /* 0x0000001613137223 */ /* 0x004fc6000000000e */
[----:B------:R-:W2:Y:S04]  /*0360*/  LDG.E.CONSTANT R14, desc[UR10][R6.64] ;  /* 0x0000000a060e7981 */ /* 0x000ea8000c1e9900 */
[----:B------:R-:W2:Y:S01]  /*0370*/  LDG.E.CONSTANT R22, desc[UR10][R2.64+0x14] ;  /* 0x0000140a02167981 */ /* 0x000ea2000c1e9900 */
[----:B---3--:R-:W-:-:S03]  /*0380*/  FFMA R24, R24, R26, R19 ;  /* 0x0000001a18187223 */ /* 0x008fc60000000013 */
[----:B------:R-:W2:Y:S01]  /*0390*/  LDG.E.CONSTANT R19, desc[UR10][R2.64] ;  /* 0x0000000a02137981 */ /* 0x000ea2000c1e9900 */
[----:B----4-:R-:W-:-:S03]  /*03a0*/  FFMA R27, R21, R16, R24 ;  /* 0x00000010151b7223 */ /* 0x010fc60000000018 */
[----:B------:R-:W3:Y:S04]  /*03b0*/  LDG.E.CONSTANT R16, desc[UR10][R2.64+0x4] ;  /* 0x0000040a02107981 */ /* 0x000ee8000c1e9900 */
[----:B------:R-:W3:Y:S01]  /*03c0*/  LDG.E.CONSTANT R21, desc[UR10][R6.64+0x4] ;  /* 0x0000040a06157981 */ /* 0x000ee2000c1e9900 */
[----:B-----5:R-:W-:-:S03]  /*03d0*/  FFMA R27, R18, R23, R27 ;  /* 0x00000017121b7223 */ /* 0x020fc6000000001b */
[----:B------:R-:W4:Y:S04]  /*03e0*/  LDG.E.CONSTANT R18, desc[UR10][R2.64+0x8] ;  /* 0x0000080a02127981 */ /* 0x000f28000c1e9900 */
[----:B------:R-:W4:Y:S01]  /*03f0*/  LDG.E.CONSTANT R23, desc[UR10][R6.64+0x8] ;  /* 0x0000080a06177981 */ /* 0x000f22000c1e9900 */
[----:B------:R-:W-:-:S03]  /*0400*/  FFMA R27, R20, R25, R27 ;  /* 0x00000019141b7223 */ /* 0x000fc6000000001b */
[----:B------:R-:W5:Y:S04]  /*0410*/  LDG.E.CONSTANT R20, desc[UR10][R2.64+0xc] ;  /* 0x00000c0a02147981 */ /* 0x000f68000c1e9900 */
[----:B------:R-:W5:Y:S01]  /*0420*/  LDG.E.CONSTANT R25, desc[UR10][R6.64+0xc] ;  /* 0x00000c0a06197981 */ /* 0x000f62000c1e9900 */
[----:B------:R-:W-:-:S03]  /*0430*/  FFMA R27, R8, R13, R27 ;  /* 0x0000000d081b7223 */ /* 0x000fc6000000001b */
[----:B------:R-:W5:Y:S04]  /*0440*/  LDG.E.CONSTANT R8, desc[UR10][R2.64+0x10] ;  /* 0x0000100a02087981 */ /* 0x000f68000c1e9900 */
[----:B------:R-:W5:Y:S01]  /*0450*/  LDG.E.CONSTANT R13, desc[UR10][R6.64+0x10] ;  /* 0x0000100a060d7981 */ /* 0x000f62000c1e9900 */
[----:B------:R-:W-:-:S03]  /*0460*/  FFMA R29, R10, R15, R27 ;  /* 0x0000000f0a1d7223 */ /* 0x000fc6000000001b */
[----:B------:R-:W5:Y:S04]  /*0470*/  LDG.E.CONSTANT R27, desc[UR10][R6.64+0x14] ;  /* 0x0000140a061b7981 */ /* 0x000f68000c1e9900 */
[----:B------:R-:W5:Y:S04]  /*0480*/  LDG.E.CONSTANT R15, desc[UR10][R2.64+0x18] ;  /* 0x0000180a020f7981 */ /* 0x000f68000c1e9900 */
[----:B------:R-:W5:Y:S01]  /*0490*/  LDG.E.CONSTANT R10, desc[UR10][R6.64+0x18] ;  /* 0x0000180a060a7981 */ /* 0x000f62000c1e9900 */
[----:B------:R-:W-:-:S03]  /*04a0*/  FFMA R24, R12, R17, R29 ;  /* 0x000000110c187223 */ /* 0x000fc6000000001d */
[----:B------:R0:W5:Y:S04]  /*04b0*/  LDG.E.CONSTANT R12, desc[UR10][R2.64+0x1c] ;  /* 0x00001c0a020c7981 */ /* 0x000168000c1e9900 */
[----:B------:R1:W5:Y:S01]  /*04c0*/  LDG.E.CONSTANT R17, desc[UR10][R6.64+0x1c] ;  /* 0x00001c0a06117981 */ /* 0x000362000c1e9900 */
[----:B------:R-:W-:-:S04]  /*04d0*/  UIADD3 UR9, UPT, UPT, UR9, 0x10, URZ ;  /* 0x0000001009097890 */ /* 0x000fc8000fffe0ff */
[----:B------:R-:W-:Y:S01]  /*04e0*/  UISETP.NE.AND UP1, UPT, UR9, URZ, UPT ;  /* 0x000000ff0900728c */ /* 0x000fe2000bf25270 */
[----:B0-----:R-:W-:Y:S02]  /*04f0*/  IADD3 R2, P0, PT, R2, 0x40, RZ ;  /* 0x0000004002027810 */ /* 0x001fe40007f1e0ff */
[----:B-1----:R-:W-:Y:S02]  /*0500*/  IADD3 R6, P1, PT, R6, 0x40, RZ ;  /* 0x0000004006067810 */ /* 0x002fe40007f3e0ff */
[----:B------:R-:W-:Y:S02]  /*0510*/  IADD3.X R3, PT, PT, RZ, R3, RZ, P0, !PT ;  /* 0x00000003ff037210 */ /* 0x000fe400007fe4ff */
[----:B------:R-:W-:Y:S01]  /*0520*/  IADD3.X R7, PT, PT, RZ, R7, RZ, P1, !PT ;  /* 0x00000007ff077210 */ /* 0x000fe20000ffe4ff */
[----:B--2---:R-:W-:-:S04]  /*0530*/  FFMA R19, R19, R14, R24 ;  /* 0x0000000e13137223 */ /* 0x004fc80000000018 */
[----:B---3--:R-:W-:-:S04]  /*0540*/  FFMA R19, R16, R21, R19 ;  /* 0x0000001510137223 */ /* 0x008fc80000000013 */
[----:B----4-:R-:W-:-:S04]  /*0550*/  FFMA R19, R18, R23, R19 ;  /* 0x0000001712137223 */ /* 0x010fc80000000013 */
[----:B-----5:R-:W-:-:S04]  /*0560*/  FFMA R19, R20, R25, R19 ;  /* 0x0000001914137223 */ /* 0x020fc80000000013 */
[----:B------:R-:W-:-:S04]  /*0570*/  FFMA R13, R8, R13, R19 ;  /* 0x0000000d080d7223 */ /* 0x000fc80000000013 */
[----:B------:R-:W-:-:S04]  /*0580*/  FFMA R22, R22, R27, R13 ;  /* 0x0000001b16167223 */ /* 0x000fc8000000000d */
[----:B------:R-:W-:-:S04]  /*0590*/  FFMA R15, R15, R10, R22 ;  /* 0x0000000a0f0f7223 */ /* 0x000fc80000000016 */
[----:B------:R-:W-:Y:S01]  /*05a0*/  FFMA R14, R12, R17, R15 ;  /* 0x000000110c0e7223 */ /* 0x000fe2000000000f */
[----:B------:R-:W-:Y:S06]  /*05b0*/  BRA.U UP1, `(.L_x_2) ;  /* 0xfffffffd01247547 */ /* 0x000fec000b83ffff */
.L_x_1:
[----:B------:R-:W-:Y:S05]  /*05c0*/  BRA.U !UP0, `(.L_x_0) ;  /* 0x0000000508587547 */ /* 0x000fea000b800000 */
[----:B------:R-:W-:Y:S02]  /*05d0*/  UISETP.GE.U32.AND UP0, UPT, UR7, 0x8, UPT ;  /* 0x000000080700788c */ /* 0x000fe4000bf06070 */
[----:B------:R-:W-:-:S04]  /*05e0*/  ULOP3.LUT UR5, UR6, 0x7, URZ, 0xc0, !UPT ;  /* 0x0000000706057892 */ /* 0x000fc8000f8ec0ff */
[----:B------:R-:W-:-:S03]  /*05f0*/  UISETP.NE.AND UP1, UPT, UR5, URZ, UPT ;  /* 0x000000ff0500728c */ /* 0x000fc6000bf25270 */
[----:B------:R-:W-:Y:S08]  /*0600*/  BRA.U !UP0, `(.L_x_3) ;  /* 0x0000000108807547 */ /* 0x000ff0000b800000 */
[----:B------:R-:W0:Y:S01]  /*0610*/  LDC.64 R2, c[0x0][0x388] ;  /* 0x0000e200ff027b82 */ /* 0x000e220000000a00 */
[----:B------:R-:W1:Y:S01]  /*0620*/  LDCU.64 UR8, c[0x0][0x380] ;  /* 0x00007000ff0877ac */ /* 0x000e620008000a00 */
[----:B------:R-:W-:-:S05]  /*0630*/  IADD3 R7, P0, PT, R9, R4, RZ ;  /* 0x0000000409077210 */ /* 0x000fca0007f1e0ff */
[----:B------:R-:W-:Y:S01]  /*0640*/  IMAD.X R8, RZ, RZ, R11, P0 ;  /* 0x000000ffff087224 */ /* 0x000fe200000e060b */
[----:B-1----:R-:W-:-:S04]  /*0650*/  LEA R6, P0, R7, UR8, 0x2 ;  /* 0x0000000807067c11 */ /* 0x002fc8000f8010ff */
[----:B------:R-:W-:Y:S01]  /*0660*/  LEA.HI.X R7, R7, UR9, R8, 0x2, P0 ;  /* 0x0000000907077c11 */ /* 0x000fe200080f1408 */
[----:B0-----:R-:W-:-:S04]  /*0670*/  IMAD.WIDE.U32 R2, R9, 0x4, R2 ;  /* 0x0000000409027825 */ /* 0x001fc800078e0002 */
        /* <DEDUP_REMOVED lines=16> */
[----:B------:R-:W-:Y:S01]  /*0780*/  IADD3 R9, PT, PT, R9, 0x8, RZ ;  /* 0x0000000809097810 */ /* 0x000fe20007ffe0ff */
[----:B--2---:R-:W-:-:S04]  /*0790*/  FFMA R18, R19, R18, R14 ;  /* 0x0000001213127223 */ /* 0x004fc8000000000e */
[----:B---3--:R-:W-:-:S04]  /*07a0*/  FFMA R18, R21, R20, R18 ;  /* 0x0000001415127223 */ /* 0x008fc80000000012 */
[----:B----4-:R-:W-:-:S04]  /*07b0*/  FFMA R18, R23, R22, R18 ;  /* 0x0000001617127223 */ /* 0x010fc80000000012 */
[----:B-----5:R-:W-:-:S04]  /*07c0*/  FFMA R25, R25, R24, R18 ;  /* 0x0000001819197223 */ /* 0x020fc80000000012 */
[----:B------:R-:W-:-:S04]  /*07d0*/  FFMA R17, R16, R17, R25 ;  /* 0x0000001110117223 */ /* 0x000fc80000000019 */
[----:B------:R-:W-:-:S04]  /*07e0*/  FFMA R15, R10, R15, R17 ;  /* 0x0000000f0a0f7223 */ /* 0x000fc80000000011 */
[----:B------:R-:W-:-:S04]  /*07f0*/  FFMA R13, R8, R13, R15 ;  /* 0x0000000d080d7223 */ /* 0x000fc8000000000f */
[----:B------:R-:W-:-:S07]  /*0800*/  FFMA R14, R12, R26, R13 ;  /* 0x0000001a0c0e7223 */ /* 0x000fce000000000d */
.L_x_3:
[----:B------:R-:W-:Y:S05]  /*0810*/  BRA.U !UP1, `(.L_x_0) ;  /* 0x0000000109c47547 */ /* 0x000fea000b800000 */
[----:B------:R-:W-:Y:S02]  /*0820*/  UISETP.GE.U32.AND UP0, UPT, UR5, 0x4, UPT ;  /* 0x000000040500788c */ /* 0x000fe4000bf06070 */
[----:B------:R-:W-:-:S04]  /*0830*/  ULOP3.LUT UR4, UR6, 0x3, URZ, 0xc0, !UPT ;  /* 0x0000000306047892 */ /* 0x000fc8000f8ec0ff */
[----:B------:R-:W-:-:S03]  /*0840*/  UISETP.NE.AND UP1, UPT, UR4, URZ, UPT ;  /* 0x000000ff0400728c */ /* 0x000fc6000bf25270 */
[----:B------:R-:W-:Y:S08]  /*0850*/  BRA.U !UP0, `(.L_x_4) ;  /* 0x0000000108507547 */ /* 0x000ff0000b800000 */
[----:B------:R-:W0:Y:S01]  /*0860*/  LDC.64 R6, c[0x0][0x388] ;  /* 0x0000e200ff067b82 */ /* 0x000e220000000a00 */
[----:B------:R-:W1:Y:S01]  /*0870*/  LDCU.64 UR6, c[0x0][0x380] ;  /* 0x00007000ff0677ac */ /* 0x000e620008000a00 */
[----:B------:R-:W-:-:S04]  /*0880*/  IADD3 R3, P0, PT, R9, R4, RZ ;  /* 0x0000000409037210 */ /* 0x000fc80007f1e0ff */
[----:B------:R-:W-:Y:S02]  /*0890*/  IADD3.X R8, PT, PT, RZ, R11, RZ, P0, !PT ;  /* 0x0000000bff087210 */ /* 0x000fe400007fe4ff */
        /* <DEDUP_REMOVED lines=10> */
[----:B------:R-:W5:Y:S01]  /*0940*/  LDG.E.CONSTANT R16, desc[UR10][R6.64+0xc] ;  /* 0x00000c0a06107981 */ /* 0x000f62000c1e9900 */
[----:B------:R-:W-:-:S02]  /*0950*/  VIADD R9, R9, 0x4 ;  /* 0x0000000409097836 */ /* 0x000fc40000000000 */
[----:B--2---:R-:W-:-:S04]  /*0960*/  FFMA R8, R13, R8, R14 ;  /* 0x000000080d087223 */ /* 0x004fc8000000000e */
[----:B---3--:R-:W-:-:S04]  /*0970*/  FFMA R8, R15, R10, R8 ;  /* 0x0000000a0f087223 */ /* 0x008fc80000000008 */
[----:B----4-:R-:W-:-:S04]  /*0980*/  FFMA R8, R17, R12, R8 ;  /* 0x0000000c11087223 */ /* 0x010fc80000000008 */
[----:B-----5:R-:W-:-:S07]  /*0990*/  FFMA R14, R19, R16, R8 ;  /* 0x00000010130e7223 */ /* 0x020fce0000000008 */
.L_x_4:
[----:B------:R-:W-:Y:S05]  /*09a0*/  BRA.U !UP1, `(.L_x_0) ;  /* 0x0000000109607547 */ /* 0x000fea000b800000 */
[----:B------:R-:W0:Y:S01]  /*09b0*/  LDC.64 R2, c[0x0][0x388] ;  /* 0x0000e200ff027b82 */ /* 0x000e220000000a00 */
[----:B------:R-:W1:Y:S01]  /*09c0*/  LDCU.64 UR6, c[0x0][0x380] ;  /* 0x00007000ff0677ac */ /* 0x000e620008000a00 */
[----:B------:R-:W-:Y:S01]  /*09d0*/  IADD3 R4, P0, PT, R9, R4, RZ ;  /* 0x0000000409047210 */ /* 0x000fe20007f1e0ff */
[----:B------:R-:W-:-:S03]  /*09e0*/  UIADD3 UR4, UPT, UPT, -UR4, URZ, URZ ;  /* 0x000000ff04047290 */ /* 0x000fc6000fffe1ff */
[----:B------:R-:W-:Y:S02]  /*09f0*/  IADD3.X R7, PT, PT, RZ, R11, RZ, P0, !PT ;  /* 0x0000000bff077210 */ /* 0x000fe400007fe4ff */
[----:B-1----:R-:W-:-:S04]  /*0a00*/  LEA R6, P0, R4, UR6, 0x2 ;  /* 0x0000000604067c11 */ /* 0x002fc8000f8010ff */
[----:B------:R-:W-:Y:S01]  /*0a10*/  LEA.HI.X R7, R4, UR7, R7, 0x2, P0 ;  /* 0x0000000704077c11 */ /* 0x000fe200080f1407 */
[----:B0-----:R-:W-:-:S04]  /*0a20*/  IMAD.WIDE.U32 R2, R9, 0x4, R2 ;  /* 0x0000000409027825 */ /* 0x001fc800078e0002 */
[----:B------:R-:W-:Y:S01]  /*0a30*/  IMAD.MOV.U32 R9, RZ, RZ, R3 ;  /* 0x000000ffff097224 */ /* 0x000fe200078e0003 */
[----:B------:R-:W-:-:S07]  /*0a40*/  MOV R8, R2 ;  /* 0x0000000200087202 */ /* 0x000fce0000000f00 */
.L_x_5:
[----:B------:R-:W-:Y:S01]  /*0a50*/  MOV R3, R7 ;  /* 0x0000000700037202 */ /* 0x000fe20000000f00 */
[----:B------:R-:W-:Y:S01]  /*0a60*/  IMAD.MOV.U32 R5, RZ, RZ, R9 ;  /* 0x000000ffff057224 */ /* 0x000fe200078e0009 */
[----:B------:R-:W-:Y:S02]  /*0a70*/  MOV R4, R8 ;  /* 0x0000000800047202 */ /* 0x000fe40000000f00 */
[----:B------:R-:W-:-:S04]  /*0a80*/  MOV R2, R6 ;  /* 0x0000000600027202 */ /* 0x000fc80000000f00 */
[----:B------:R-:W2:Y:S04]  /*0a90*/  LDG.E.CONSTANT R4, desc[UR10][R4.64] ;  /* 0x0000000a04047981 */ /* 0x000ea8000c1e9900 */
[----:B------:R-:W2:Y:S01]  /*0aa0*/  LDG.E.CONSTANT R3, desc[UR10][R2.64] ;  /* 0x0000000a02037981 */ /* 0x000ea2000c1e9900 */
[----:B------:R-:W-:-:S04]  /*0ab0*/  UIADD3 UR4, UPT, UPT, UR4, 0x1, URZ ;  /* 0x0000000104047890 */ /* 0x000fc8000fffe0ff */
[----:B------:R-:W-:Y:S01]  /*0ac0*/  UISETP.NE.AND UP0, UPT, UR4, URZ, UPT ;  /* 0x000000ff0400728c */ /* 0x000fe2000bf05270 */
[----:B------:R-:W-:Y:S02]  /*0ad0*/  IADD3 R8, P0, PT, R8, 0x4, RZ ;  /* 0x0000000408087810 */ /* 0x000fe40007f1e0ff */
[----:B------:R-:W-:Y:S02]  /*0ae0*/  IADD3 R6, P1, PT, R6, 0x4, RZ ;  /* 0x0000000406067810 */ /* 0x000fe40007f3e0ff */
[----:B------:R-:W-:Y:S02]  /*0af0*/  IADD3.X R9, PT, PT, RZ, R9, RZ, P0, !PT ;  /* 0x00000009ff097210 */ /* 0x000fe400007fe4ff */
[----:B------:R-:W-:Y:S01]  /*0b00*/  IADD3.X R7, PT, PT, RZ, R7, RZ, P1, !PT ;  /* 0x00000007ff077210 */ /* 0x000fe20000ffe4ff */
[----:B--2---:R-:W-:Y:S01]  /*0b10*/  FFMA R14, R3, R4, R14 ;  /* 0x00000004030e7223 */ /* 0x004fe2000000000e */
[----:B------:R-:W-:Y:S07]  /*0b20*/  BRA.U UP0, `(.L_x_5) ;  /* 0xfffffffd00c87547 */ /* 0x000fee000b83ffff */
.L_x_0:
[----:B------:R-:W0:Y:S01]  /*0b30*/  LDCU.128 UR4, c[0x0][0x390] ;  /* 0x00007200ff0477ac */ /* 0x000e220008000c00 */
[----:B------:R-:W-:Y:S02]  /*0b40*/  SHF.L.U32 R4, R0, 0x2, RZ ;  /* 0x0000000200047819 */ /* 0x000fe400000006ff */
[----:B------:R-:W-:Y:S02]  /*0b50*/  SHF.R.U32.HI R0, RZ, 0x1e, R0 ;  /* 0x0000001eff007819 */ /* 0x000fe40000011600 */
[----:B0-----:R-:W-:-:S04]  /*0b60*/  IADD3 R2, P0, PT, R4, UR4, RZ ;  /* 0x0000000404027c10 */ /* 0x001fc8000ff1e0ff */
[----:B------:R-:W-:-:S06]  /*0b70*/  IADD3.X R3, PT, PT, R0, UR5, RZ, P0, !PT ;  /* 0x0000000500037c10 */ /* 0x000fcc00087fe4ff */
[----:B------:R-:W2:Y:S01]  /*0b80*/  LDG.E.CONSTANT R3, desc[UR10][R2.64] ;  /* 0x0000000a02037981 */ /* 0x000ea2000c1e9900 */
[----:B------:R-:W-:-:S04]  /*0b90*/  IADD3 R4, P0, PT, R4, UR6, RZ ;  /* 0x0000000604047c10 */ /* 0x000fc8000ff1e0ff */
[----:B------:R-:W-:Y:S01]  /*0ba0*/  IADD3.X R5, PT, PT, R0, UR7, RZ, P0, !PT ;  /* 0x0000000700057c10 */ /* 0x000fe200087fe4ff */
[----:B--2---:R-:W-:-:S05]  /*0bb0*/  FADD R14, R3, R14 ;  /* 0x0000000e030e7221 */ /* 0x004fca0000000000 */
[----:B------:R-:W-:-:S05]  /*0bc0*/  FMNMX R7, RZ, R14, !PT ;  /* 0x0000000eff077209 */ /* 0x000fca0007800000 */
[----:B------:R-:W-:Y:S01]  /*0bd0*/  STG.E desc[UR10][R4.64], R7 ;  /* 0x0000000704007986 */ /* 0x000fe2000c10190a */
[----:B------:R-:W-:Y:S05]  /*0be0*/  EXIT ;  /* 0x000000000000794d */ /* 0x000fea0003800000 */
.L_x_6:
[----:B------:R-:W-:-:S00]  /*0bf0*/  BRA `(.L_x_6) ;  /* 0xfffffffc00fc7947 */ /* 0x000fc0000383ffff */
[----:B------:R-:W-:-:S00]  /*0c00*/  NOP ;  /* 0x0000000000007918 */ /* 0x000fc00000000000 */
[----:B------:R-:W-:-:S00]  /*0c10*/  NOP ;  /* 0x0000000000007918 */ /* 0x000fc00000000000 */
[----:B------:R-:W-:-:S00]  /*0c20*/  NOP ;  /* 0x0000000000007918 */ /* 0x000fc00000000000 */
[----:B------:R-:W-:-:S00]  /*0c30*/  NOP ;  /* 0x0000000000007918 */ /* 0x000fc00000000000 */
[----:B------:R-:W-:-:S00]  /*0c40*/  NOP ;  /* 0x0000000000007918 */ /* 0x000fc00000000000 */
[----:B------:R-:W-:-:S00]  /*0c50*/  NOP ;  /* 0x0000000000007918 */ /* 0x000fc00000000000 */
[----:B------:R-:W-:-:S00]  /*0c60*/  NOP ;  /* 0x0000000000007918 */ /* 0x000fc00000000000 */
[----:B------:R-:W-:-:S00]  /*0c70*/  NOP ;  /* 0x0000000000007918 */ /* 0x000fc00000000000 */
.L_x_7:


//--------------------- .nv.shared.reserved.0     --------------------------
	.section	.nv.shared.reserved.0,"aw",@nobits
	.weak		__nv_reservedSMEM_offset_0_alias
	.size		__nv_reservedSMEM_offset_0_alias, 0, 64
	.other		__nv_reservedSMEM_offset_0_alias,@"STO_CUDA_RESERVED_SHARED STV_DEFAULT"
__nv_reservedSMEM_offset_0_alias:
	.zero		0
	.zero		64


//--------------------- .nv.constant0._Z21fused_relu_dense_biasPKfS0_S0_Pfii --------------------------
	.section	.nv.constant0._Z21fused_relu_dense_biasPKfS0_S0_Pfii,"a",@progbits
	.sectionflags	@""
	.align	4
.nv.constant0._Z21fused_relu_dense_biasPKfS0_S0_Pfii:
	.zero		936


//--------------------- SYMBOLS --------------------------

	.type		.nv.reservedSmem.offset0,@object
	.size		.nv.reservedSmem.offset0,0x4
